	.headerflags	@"EF_CUDA_TEXMODE_UNIFIED EF_CUDA_64BIT_ADDRESS EF_CUDA_ACCELERATORS EF_CUDA_SM90 EF_CUDA_VIRTUAL_SM(EF_CUDA_SM90)"
	.elftype	@"ET_EXEC"


//--------------------- .nv.info                  --------------------------
	.section	.nv.info,"",@"SHT_CUDA_INFO"
	.align	4


	//----- nvinfo : EIATTR_REGCOUNT
	.align		4
        /*0000*/ 	.byte	0x04, 0x2f
        /*0002*/ 	.short	(.L_3 - .L_2)
	.align		4
.L_2:
        /*0004*/ 	.word	index@(triton_poi_fused__native_batch_norm_legit_no_training_convolution_relu_threshold_backward_6)
        /*0008*/ 	.word	0x00000015


	//----- nvinfo : EIATTR_MIN_STACK_SIZE
	.align		4
.L_3:
        /*000c*/ 	.byte	0x04, 0x12
        /*000e*/ 	.short	(.L_5 - .L_4)
	.align		4
.L_4:
        /*0010*/ 	.word	index@(triton_poi_fused__native_batch_norm_legit_no_training_convolution_relu_threshold_backward_6)
        /*0014*/ 	.word	0x00000000


	//----- nvinfo : EIATTR_FRAME_SIZE
	.align		4
.L_5:
        /*0018*/ 	.byte	0x04, 0x11
        /*001a*/ 	.short	(.L_7 - .L_6)
	.align		4
.L_6:
        /*001c*/ 	.word	index@(triton_poi_fused__native_batch_norm_legit_no_training_convolution_relu_threshold_backward_6)
        /*0020*/ 	.word	0x00000000


	//----- nvinfo : EIATTR_MIN_STACK_SIZE
	.align		4
.L_7:
        /*0024*/ 	.byte	0x04, 0x12
        /*0026*/ 	.short	(.L_9 - .L_8)
	.align		4
.L_8:
        /*0028*/ 	.word	index@(triton_poi_fused__native_batch_norm_legit_no_training_convolution_relu_threshold_backward_6)
        /*002c*/ 	.word	0x00000000
.L_9:


//--------------------- .nv.info.triton_poi_fused__native_batch_norm_legit_no_training_convolution_relu_threshold_backward_6 --------------------------
	.section	.nv.info.triton_poi_fused__native_batch_norm_legit_no_training_convolution_relu_threshold_backward_6,"",@"SHT_CUDA_INFO"
	.sectionflags	@""
	.align	4


	//----- nvinfo : EIATTR_CUDA_API_VERSION
	.align		4
        /*0000*/ 	.byte	0x04, 0x37
        /*0002*/ 	.short	(.L_11 - .L_10)
.L_10:
        /*0004*/ 	.word	0x0000007c


	//----- nvinfo : EIATTR_KPARAM_INFO
	.align		4
.L_11:
        /*0008*/ 	.byte	0x04, 0x17
        /*000a*/ 	.short	(.L_13 - .L_12)
.L_12:
        /*000c*/ 	.word	0x00000000
        /*0010*/ 	.short	0x0008
        /*0012*/ 	.short	0x0040
        /*0014*/ 	.byte	0x00, 0xf0, 0x11, 0x00


	//----- nvinfo : EIATTR_KPARAM_INFO
	.align		4
.L_13:
        /*0018*/ 	.byte	0x04, 0x17
        /*001a*/ 	.short	(.L_15 - .L_14)
.L_14:
        /*001c*/ 	.word	0x00000000
        /*0020*/ 	.short	0x0007
        /*0022*/ 	.short	0x0038
        /*0024*/ 	.byte	0x00, 0xf4, 0x21, 0x00


	//----- nvinfo : EIATTR_KPARAM_INFO
	.align		4
.L_15:
        /*0028*/ 	.byte	0x04, 0x17
        /*002a*/ 	.short	(.L_17 - .L_16)
.L_16:
        /*002c*/ 	.word	0x00000000
        /*0030*/ 	.short	0x0006
        /*0032*/ 	.short	0x0030
        /*0034*/ 	.byte	0x00, 0xf4, 0x21, 0x00


	//----- nvinfo : EIATTR_KPARAM_INFO
	.align		4
.L_17:
        /*0038*/ 	.byte	0x04, 0x17
        /*003a*/ 	.short	(.L_19 - .L_18)
.L_18:
        /*003c*/ 	.word	0x00000000
        /*0040*/ 	.short	0x0005
        /*0042*/ 	.short	0x0028
        /*0044*/ 	.byte	0x00, 0xf4, 0x21, 0x00


	//----- nvinfo : EIATTR_KPARAM_INFO
	.align		4
.L_19:
        /*0048*/ 	.byte	0x04, 0x17
        /*004a*/ 	.short	(.L_21 - .L_20)
.L_20:
        /*004c*/ 	.word	0x00000000
        /*0050*/ 	.short	0x0004
        /*0052*/ 	.short	0x0020
        /*0054*/ 	.byte	0x00, 0xf4, 0x21, 0x00


	//----- nvinfo : EIATTR_KPARAM_INFO
	.align		4
.L_21:
        /*0058*/ 	.byte	0x04, 0x17
        /*005a*/ 	.short	(.L_23 - .L_22)
.L_22:
        /*005c*/ 	.word	0x00000000
        /*0060*/ 	.short	0x0003
        /*0062*/ 	.short	0x0018
        /*0064*/ 	.byte	0x00, 0xf4, 0x21, 0x00


	//----- nvinfo : EIATTR_KPARAM_INFO
	.align		4
.L_23:
        /*0068*/ 	.byte	0x04, 0x17
        /*006a*/ 	.short	(.L_25 - .L_24)
.L_24:
        /*006c*/ 	.word	0x00000000
        /*0070*/ 	.short	0x0002
        /*0072*/ 	.short	0x0010
        /*0074*/ 	.byte	0x00, 0xf4, 0x21, 0x00


	//----- nvinfo : EIATTR_KPARAM_INFO
	.align		4
.L_25:
        /*0078*/ 	.byte	0x04, 0x17
        /*007a*/ 	.short	(.L_27 - .L_26)
.L_26:
        /*007c*/ 	.word	0x00000000
        /*0080*/ 	.short	0x0001
        /*0082*/ 	.short	0x0008
        /*0084*/ 	.byte	0x00, 0xf4, 0x21, 0x00


	//----- nvinfo : EIATTR_KPARAM_INFO
	.align		4
.L_27:
        /*0088*/ 	.byte	0x04, 0x17
        /*008a*/ 	.short	(.L_29 - .L_28)
.L_28:
        /*008c*/ 	.word	0x00000000
        /*0090*/ 	.short	0x0000
        /*0092*/ 	.short	0x0000
        /*0094*/ 	.byte	0x00, 0xf4, 0x21, 0x00


	//----- nvinfo : EIATTR_SPARSE_MMA_MASK
	.align		4
.L_29:
        /*0098*/ 	.byte	0x03, 0x50
        /*009a*/ 	.short	0x0000


	//----- nvinfo : EIATTR_MAXREG_COUNT
	.align		4
        /*009c*/ 	.byte	0x03, 0x1b
        /*009e*/ 	.short	0x00ff


	//----- nvinfo : EIATTR_EXIT_INSTR_OFFSETS
	.align		4
        /*00a0*/ 	.byte	0x04, 0x1c
        /*00a2*/ 	.short	(.L_31 - .L_30)


	//   ....[0]....
.L_30:
        /*00a4*/ 	.word	0x00000520


	//----- nvinfo : EIATTR_REQNTID
	.align		4
.L_31:
        /*00a8*/ 	.byte	0x04, 0x10
        /*00aa*/ 	.short	(.L_33 - .L_32)
.L_32:
        /*00ac*/ 	.word	0x00000100
        /*00b0*/ 	.word	0x00000001
        /*00b4*/ 	.word	0x00000001


	//----- nvinfo : EIATTR_CBANK_PARAM_SIZE
	.align		4
.L_33:
        /*00b8*/ 	.byte	0x03, 0x19
        /*00ba*/ 	.short	0x0044


	//----- nvinfo : EIATTR_PARAM_CBANK
	.align		4
        /*00bc*/ 	.byte	0x04, 0x0a
        /*00be*/ 	.short	(.L_35 - .L_34)
	.align		4
.L_34:
        /*00c0*/ 	.word	index@(.nv.constant0.triton_poi_fused__native_batch_norm_legit_no_training_convolution_relu_threshold_backward_6)
        /*00c4*/ 	.short	0x0210
        /*00c6*/ 	.short	0x0044


	//----- nvinfo : EIATTR_SW_WAR
	.align		4
.L_35:
        /*00c8*/ 	.byte	0x04, 0x36
        /*00ca*/ 	.short	(.L_37 - .L_36)
.L_36:
        /*00cc*/ 	.word	0x00000008
.L_37:


//--------------------- .nv.callgraph             --------------------------
	.section	.nv.callgraph,"",@"SHT_CUDA_CALLGRAPH"
	.align	4
	.sectionentsize	8
	.align		4
        /*0000*/ 	.word	0x00000000
	.align		4
        /*0004*/ 	.word	0xffffffff
	.align		4
        /*0008*/ 	.word	0x00000000
	.align		4
        /*000c*/ 	.word	0xfffffffe
	.align		4
        /*0010*/ 	.word	0x00000000
	.align		4
        /*0014*/ 	.word	0xfffffffd
	.align		4
        /*0018*/ 	.word	0x00000000
	.align		4
        /*001c*/ 	.word	0xfffffffc


//--------------------- .nv.constant4             --------------------------
	.section	.nv.constant4,"a",@progbits
	.align	8
	.align		8
.nv.constant4:
        /*0000*/ 	.dword	_$_str
	.align		8
        /*0008*/ 	.dword	_$_str_$_2


//--------------------- .text.triton_poi_fused__native_batch_norm_legit_no_training_convolution_relu_threshold_backward_6 --------------------------
	.section	.text.triton_poi_fused__native_batch_norm_legit_no_training_convolution_relu_threshold_backward_6,"ax",@progbits
	.align	128
        .global         triton_poi_fused__native_batch_norm_legit_no_training_convolution_relu_threshold_backward_6
        .type           triton_poi_fused__native_batch_norm_legit_no_training_convolution_relu_threshold_backward_6,@function
        .size           triton_poi_fused__native_batch_norm_legit_no_training_convolution_relu_threshold_backward_6,(.L_x_1 - triton_poi_fused__native_batch_norm_legit_no_training_convolution_relu_threshold_backward_6)
        .other          triton_poi_fused__native_batch_norm_legit_no_training_convolution_relu_threshold_backward_6,@"STO_CUDA_ENTRY STV_DEFAULT"
triton_poi_fused__native_batch_norm_legit_no_training_convolution_relu_threshold_backward_6:
.text.triton_poi_fused__native_batch_norm_legit_no_training_convolution_relu_threshold_backward_6:
[----:B------:R-:W-:Y:S01]  /*0000*/  LDC R1, c[0x0][0x28] ;  /* 0x00000a00ff017b82 */ /* 0x000fe20000000800 */
[----:B------:R-:W1:Y:S01]  /*0010*/  S2R R0, SR_TID.X ;  /* 0x0000000000007919 */ /* 0x000e620000002100 */
[----:B------:R-:W-:-:S06]  /*0020*/  IMAD.MOV.U32 R2, RZ, RZ, RZ ;  /* 0x000000ffff027224 */ /* 0x000fcc00078e00ff */
[----:B------:R-:W2:Y:S01]  /*0030*/  LDC.64 R10, c[0x0][0x228] ;  /* 0x00008a00ff0a7b82 */ /* 0x000ea20000000a00 */
[----:B------:R-:W-:Y:S01]  /*0040*/  ULDC.64 UR4, c[0x0][0x208] ;  /* 0x0000820000047ab9 */ /* 0x000fe20000000a00 */
[----:B------:R-:W3:Y:S01]  /*0050*/  S2R R3, SR_CTAID.X ;  /* 0x0000000000037919 */ /* 0x000ee20000002500 */
[----:B------:R-:W-:-:S05]  /*0060*/  ULDC.64 UR6, c[0x0][0x248] ;  /* 0x0000920000067ab9 */ /* 0x000fca0000000a00 */
[----:B------:R-:W4:Y:S08]  /*0070*/  LDC.64 R12, c[0x0][0x218] ;  /* 0x00008600ff0c7b82 */ /* 0x000f300000000a00 */
[----:B------:R-:W5:Y:S08]  /*0080*/  LDC.64 R14, c[0x0][0x220] ;  /* 0x00008800ff0e7b82 */ /* 0x000f700000000a00 */
[----:B------:R-:W2:Y:S01]  /*0090*/  LDC.64 R16, c[0x0][0x230] ;  /* 0x00008c00ff107b82 */ /* 0x000ea20000000a00 */
[----:B-1----:R-:W-:-:S07]  /*00a0*/  SHF.L.U32 R0, R0, 0x1, RZ ;  /* 0x0000000100007819 */ /* 0x002fce00000006ff */
[----:B------:R-:W1:Y:S01]  /*00b0*/  LDC.64 R6, c[0x0][0x238] ;  /* 0x00008e00ff067b82 */ /* 0x000e620000000a00 */
[----:B------:R-:W-:-:S04]  /*00c0*/  LOP3.LUT R0, R0, 0x1fe, RZ, 0xc0, !PT ;  /* 0x000001fe00007812 */ /* 0x000fc800078ec0ff */
[----:B---3--:R-:W-:-:S05]  /*00d0*/  LEA R3, R3, R0, 0x9 ;  /* 0x0000000003037211 */ /* 0x008fca00078e48ff */
[----:B------:R-:W-:-:S05]  /*00e0*/  IMAD.HI R0, R3, -0x7e8bd1fb, R2 ;  /* 0x81742e0503007827 */ /* 0x000fca00078e0202 */
[----:B------:R-:W-:-:S04]  /*00f0*/  SHF.R.U32.HI R5, RZ, 0x1f, R0 ;  /* 0x0000001fff057819 */ /* 0x000fc80000011600 */
[----:B------:R-:W-:-:S04]  /*0100*/  LEA.HI R5, R0, R5, RZ, 0x10 ;  /* 0x0000000500057211 */ /* 0x000fc800078f80ff */
[----:B------:R-:W-:-:S04]  /*0110*/  PRMT R0, R5, 0x9910, RZ ;  /* 0x0000991005007816 */ /* 0x000fc800000000ff */
[----:B------:R-:W-:-:S04]  /*0120*/  SHF.R.S32.HI R0, RZ, 0xf, R0 ;  /* 0x0000000fff007819 */ /* 0x000fc80000011400 */
[----:B------:R-:W-:-:S04]  /*0130*/  LOP3.LUT R0, R0, 0xffff, RZ, 0xc0, !PT ;  /* 0x0000ffff00007812 */ /* 0x000fc800078ec0ff */
[----:B------:R-:W-:-:S04]  /*0140*/  LEA.HI R0, R0, R5, RZ, 0x17 ;  /* 0x0000000500007211 */ /* 0x000fc800078fb8ff */
[----:B------:R-:W-:-:S04]  /*0150*/  LOP3.LUT R0, R0, 0xff80, RZ, 0xc0, !PT ;  /* 0x0000ff8000007812 */ /* 0x000fc800078ec0ff */
[----:B------:R-:W-:-:S04]  /*0160*/  IADD3 R0, RZ, -R0, RZ ;  /* 0x80000000ff007210 */ /* 0x000fc80007ffe0ff */
[----:B------:R-:W-:-:S05]  /*0170*/  PRMT R0, R0, 0x7710, RZ ;  /* 0x0000771000007816 */ /* 0x000fca00000000ff */
[----:B------:R-:W-:-:S05]  /*0180*/  IMAD.IADD R5, R5, 0x1, R0 ;  /* 0x0000000105057824 */ /* 0x000fca00078e0200 */
[----:B------:R-:W-:Y:S02]  /*0190*/  PRMT R2, R5, 0x9910, RZ ;  /* 0x0000991005027816 */ /* 0x000fe400000000ff */
[----:B------:R-:W3:Y:S03]  /*01a0*/  LDC.64 R4, c[0x0][0x210] ;  /* 0x00008400ff047b82 */ /* 0x000ee60000000a00 */
[----:B--2---:R-:W-:-:S05]  /*01b0*/  IMAD.WIDE R10, R2, 0x4, R10 ;  /* 0x00000004020a7825 */ /* 0x004fca00078e020a */
[----:B------:R-:W2:Y:S01]  /*01c0*/  LDG.E.EL R0, desc[UR4][R10.64] ;  /* 0x000000040a007981 */ /* 0x000ea2000c2e1900 */
[----:B----4-:R-:W-:-:S04]  /*01d0*/  IMAD.WIDE R12, R2, 0x4, R12 ;  /* 0x00000004020c7825 */ /* 0x010fc800078e020c */
[----:B-----5:R-:W-:Y:S02]  /*01e0*/  IMAD.WIDE R14, R2, 0x4, R14 ;  /* 0x00000004020e7825 */ /* 0x020fe400078e020e */
[----:B------:R4:W5:Y:S04]  /*01f0*/  LDG.E.EL R12, desc[UR4][R12.64] ;  /* 0x000000040c0c7981 */ /* 0x000968000c2e1900 */
[----:B------:R-:W5:Y:S01]  /*0200*/  LDG.E.EL R10, desc[UR4][R14.64] ;  /* 0x000000040e0a7981 */ /* 0x000f62000c2e1900 */
[----:B---3--:R-:W-:-:S05]  /*0210*/  IMAD.WIDE R4, R3, 0x4, R4 ;  /* 0x0000000403047825 */ /* 0x008fca00078e0204 */
[----:B------:R-:W5:Y:S01]  /*0220*/  LDG.E.64 R8, desc[UR4][R4.64] ;  /* 0x0000000404087981 */ /* 0x000f62000c1e1b00 */
[----:B0-----:R-:W-:-:S04]  /*0230*/  IMAD.WIDE R16, R2, 0x4, R16 ;  /* 0x0000000402107825 */ /* 0x001fc800078e0210 */
[----:B-1----:R-:W-:Y:S02]  /*0240*/  IMAD.WIDE R6, R2, 0x4, R6 ;  /* 0x0000000402067825 */ /* 0x002fe400078e0206 */
[----:B------:R-:W3:Y:S04]  /*0250*/  LDG.E.EL R2, desc[UR4][R16.64] ;  /* 0x0000000410027981 */ /* 0x000ee8000c2e1900 */
[----:B------:R0:W3:Y:S01]  /*0260*/  LDG.E.EL R11, desc[UR4][R6.64] ;  /* 0x00000004060b7981 */ /* 0x0000e2000c2e1900 */
[----:B----4-:R-:W-:Y:S01]  /*0270*/  HFMA2.MMA R13, -RZ, RZ, 1.625, 0 ;  /* 0x3e800000ff0d7435 */ /* 0x010fe200000001ff */
[----:B0-----:R-:W-:Y:S01]  /*0280*/  MOV R7, R3 ;  /* 0x0000000300077202 */ /* 0x001fe20000000f00 */
[----:B------:R-:W-:Y:S02]  /*0290*/  IMAD.MOV.U32 R6, RZ, RZ, RZ ;  /* 0x000000ffff067224 */ /* 0x000fe400078e00ff */
[----:B--2---:R-:W-:-:S04]  /*02a0*/  FADD R0, R0, 9.9999997473787516356e-06 ;  /* 0x3727c5ac00007421 */ /* 0x004fc80000000000 */
[----:B------:R-:W0:Y:S02]  /*02b0*/  MUFU.SQRT R18, R0 ;  /* 0x0000000000127308 */ /* 0x000e240000002000 */
[C---:B0-----:R-:W-:Y:S02]  /*02c0*/  FSETP.GT.AND P0, PT, R18.reuse, 8.50705917302346158658e+37, PT ;  /* 0x7e8000001200780b */ /* 0x041fe40003f04000 */
[----:B------:R-:W-:-:S11]  /*02d0*/  FSETP.GEU.AND P1, PT, R18, 1.175494350822287508e-38, PT ;  /* 0x008000001200780b */ /* 0x000fd60003f2e000 */
[----:B------:R-:W-:-:S04]  /*02e0*/  @P0 FMUL R18, R18, 0.25 ;  /* 0x3e80000012120820 */ /* 0x000fc80000400000 */
[----:B------:R-:W-:-:S06]  /*02f0*/  @!P1 FMUL R18, R18, 16777216 ;  /* 0x4b80000012129820 */ /* 0x000fcc0000400000 */
[----:B------:R-:W0:Y:S01]  /*0300*/  MUFU.RCP R18, R18 ;  /* 0x0000001200127308 */ /* 0x000e220000001000 */
[----:B------:R-:W-:Y:S01]  /*0310*/  FSEL R13, R13, 1, P0 ;  /* 0x3f8000000d0d7808 */ /* 0x000fe20000000000 */
[--C-:B-----5:R-:W-:Y:S01]  /*0320*/  FADD R8, R8, R12.reuse ;  /* 0x0000000c08087221 */ /* 0x120fe20000000000 */
[----:B------:R-:W-:-:S03]  /*0330*/  FADD R9, R9, R12 ;  /* 0x0000000c09097221 */ /* 0x000fc60000000000 */
[----:B------:R-:W-:Y:S01]  /*0340*/  @!P1 FMUL R13, R13, 16777216 ;  /* 0x4b8000000d0d9820 */ /* 0x000fe20000400000 */
[----:B------:R-:W-:-:S04]  /*0350*/  IMAD.HI R0, R3, -0x3dd1baf9, R6 ;  /* 0xc22e450703007827 */ /* 0x000fc800078e0206 */
[C---:B------:R-:W-:Y:S01]  /*0360*/  FADD R7, -R10.reuse, R8 ;  /* 0x000000080a077221 */ /* 0x040fe20000000100 */
[----:B------:R-:W-:Y:S01]  /*0370*/  FADD R15, -R10, R9 ;  /* 0x000000090a0f7221 */ /* 0x000fe20000000100 */
[----:B0-----:R-:W-:Y:S01]  /*0380*/  FMUL R6, R18, R13 ;  /* 0x0000000d12067220 */ /* 0x001fe20000400000 */
[----:B------:R-:W-:-:S03]  /*0390*/  SHF.R.U32.HI R13, RZ, 0x1f, R0 ;  /* 0x0000001fff0d7819 */ /* 0x000fc60000011600 */
[C---:B------:R-:W-:Y:S01]  /*03a0*/  FMUL R10, R6.reuse, R15 ;  /* 0x0000000f060a7220 */ /* 0x040fe20000400000 */
[----:B------:R-:W-:Y:S02]  /*03b0*/  FMUL R12, R6, R7 ;  /* 0x00000007060c7220 */ /* 0x000fe40000400000 */
[----:B------:R-:W0:Y:S01]  /*03c0*/  LDC.64 R6, c[0x0][0x240] ;  /* 0x00009000ff067b82 */ /* 0x000e220000000a00 */
[----:B------:R-:W-:Y:S01]  /*03d0*/  LEA.HI.SX32 R13, R0, R13, 0x15 ;  /* 0x0000000d000d7211 */ /* 0x000fe200078faaff */
[C-C-:B---3--:R-:W-:Y:S01]  /*03e0*/  FFMA R12, R2.reuse, R12, R11.reuse ;  /* 0x0000000c020c7223 */ /* 0x148fe2000000000b */
[----:B------:R-:W-:-:S03]  /*03f0*/  FFMA R10, R2, R10, R11 ;  /* 0x0000000a020a7223 */ /* 0x000fc6000000000b */
[C---:B------:R-:W-:Y:S01]  /*0400*/  IMAD R2, R13.reuse, -0xa8c, R3 ;  /* 0xfffff5740d027824 */ /* 0x040fe200078e0203 */
[----:B------:R-:W-:Y:S02]  /*0410*/  FSETP.GEU.AND P1, PT, R12, RZ, PT ;  /* 0x000000ff0c00720b */ /* 0x000fe40003f2e000 */
[----:B------:R-:W-:Y:S01]  /*0420*/  FSETP.GEU.AND P0, PT, R10, RZ, PT ;  /* 0x000000ff0a00720b */ /* 0x000fe20003f0e000 */
[C---:B------:R-:W-:Y:S01]  /*0430*/  IMAD R0, R13.reuse, 0xaa0, R2 ;  /* 0x00000aa00d007824 */ /* 0x040fe200078e0202 */
[----:B------:R-:W-:Y:S02]  /*0440*/  FSEL R14, R12, RZ, P1 ;  /* 0x000000ff0c0e7208 */ /* 0x000fe40000800000 */
[----:B------:R-:W-:Y:S01]  /*0450*/  FSEL R15, R10, RZ, P0 ;  /* 0x000000ff0a0f7208 */ /* 0x000fe20000000000 */
[----:B------:R-:W-:Y:S01]  /*0460*/  IMAD R13, R13, 0x60, R0 ;  /* 0x000000600d0d7824 */ /* 0x000fe200078e0200 */
[----:B------:R-:W-:Y:S02]  /*0470*/  FSETP.GTU.AND P1, PT, R14, RZ, PT ;  /* 0x000000ff0e00720b */ /* 0x000fe40003f2c000 */
[----:B------:R-:W-:-:S02]  /*0480*/  FSETP.GTU.AND P0, PT, R15, RZ, PT ;  /* 0x000000ff0f00720b */ /* 0x000fc40003f0c000 */
[----:B------:R-:W-:Y:S02]  /*0490*/  SEL R10, RZ, 0x1, P1 ;  /* 0x00000001ff0a7807 */ /* 0x000fe40000800000 */
[----:B------:R-:W-:Y:S02]  /*04a0*/  SEL R11, RZ, 0x100, P0 ;  /* 0x00000100ff0b7807 */ /* 0x000fe40000000000 */
[----:B------:R-:W-:Y:S01]  /*04b0*/  IADD3 R2, P2, R13, UR6, RZ ;  /* 0x000000060d027c10 */ /* 0x000fe2000ff5e0ff */
[----:B0-----:R-:W-:-:S03]  /*04c0*/  IMAD.WIDE R6, R0, 0x4, R6 ;  /* 0x0000000400067825 */ /* 0x001fc600078e0206 */
[----:B------:R-:W-:Y:S01]  /*04d0*/  LEA.HI.X.SX32 R3, R13, UR7, 0x1, P2 ;  /* 0x000000070d037c11 */ /* 0x000fe200090f0eff */
[----:B------:R-:W-:Y:S01]  /*04e0*/  IMAD.IADD R11, R10, 0x1, R11 ;  /* 0x000000010a0b7824 */ /* 0x000fe200078e020b */
[----:B------:R-:W-:Y:S04]  /*04f0*/  STG.E.64 desc[UR4][R4.64], R8 ;  /* 0x0000000804007986 */ /* 0x000fe8000c101b04 */
[----:B------:R-:W-:Y:S04]  /*0500*/  STG.E.64 desc[UR4][R6.64], R14 ;  /* 0x0000000e06007986 */ /* 0x000fe8000c101b04 */
[----:B------:R-:W-:Y:S01]  /*0510*/  STG.E.U16 desc[UR4][R2.64], R11 ;  /* 0x0000000b02007986 */ /* 0x000fe2000c101504 */
[----:B------:R-:W-:Y:S05]  /*0520*/  EXIT ;  /* 0x000000000000794d */ /* 0x000fea0003800000 */
.L_x_0:
[----:B------:R-:W-:-:S00]  /*0530*/  BRA `(.L_x_0) ;  /* 0xfffffffc00fc7947 */ /* 0x000fc0000383ffff */
[----:B------:R-:W-:-:S00]  /*0540*/  NOP ;  /* 0x0000000000007918 */ /* 0x000fc00000000000 */
        /* <DEDUP_REMOVED lines=11> */
.L_x_1:


//--------------------- .nv.global.init           --------------------------
	.section	.nv.global.init,"aw",@progbits
.nv.global.init:
	.type		_$_str,@object
	.size		_$_str,(_$_str_$_2 - _$_str)
_$_str:
        /*0000*/ 	.byte	0x5f, 0x5f, 0x43, 0x55, 0x44, 0x41, 0x5f, 0x46, 0x54, 0x5a, 0x00
	.type		_$_str_$_2,@object
	.size		_$_str_$_2,(.L_1 - _$_str_$_2)
_$_str_$_2:
        /*000b*/ 	.byte	0x5f, 0x5f, 0x43, 0x55, 0x44, 0x41, 0x5f, 0x50, 0x52, 0x45, 0x43, 0x5f, 0x53, 0x51, 0x52, 0x54
        /*001b*/ 	.byte	0x00
.L_1:


//--------------------- .nv.constant0.triton_poi_fused__native_batch_norm_legit_no_training_convolution_relu_threshold_backward_6 --------------------------
	.section	.nv.constant0.triton_poi_fused__native_batch_norm_legit_no_training_convolution_relu_threshold_backward_6,"a",@progbits
	.sectionflags	@""
	.align	4
.nv.constant0.triton_poi_fused__native_batch_norm_legit_no_training_convolution_relu_threshold_backward_6:
	.zero		596
